//
// Generated by NVIDIA NVVM Compiler
//
// Compiler Build ID: CL-36424714
// Cuda compilation tools, release 13.0, V13.0.88
// Based on NVVM 20.0.0
//

.version 9.0
.target sm_100
.address_size 64

	// .globl	_Z9gen_helloPc

.visible .entry _Z9gen_helloPc(
	.param .u64 .ptr .align 1 _Z9gen_helloPc_param_0
)
{
	.reg .b16 	%rs<6>;
	.reg .b64 	%rd<3>;

	ld.param.u64 	%rd1, [_Z9gen_helloPc_param_0];
	cvta.to.global.u64 	%rd2, %rd1;
	mov.b16 	%rs1, 104;
	st.global.u8 	[%rd2], %rs1;
	mov.b16 	%rs2, 101;
	st.global.u8 	[%rd2+1], %rs2;
	mov.b16 	%rs3, 108;
	st.global.u8 	[%rd2+2], %rs3;
	st.global.u8 	[%rd2+3], %rs3;
	mov.b16 	%rs4, 111;
	st.global.u8 	[%rd2+4], %rs4;
	mov.b16 	%rs5, 0;
	st.global.u8 	[%rd2+5], %rs5;
	ret;

}


// ===== COMPILED SASS (sm_100) =====

	.target	sm_100

	.elftype	@"ET_EXEC"


//--------------------- .note.nv.tkinfo           --------------------------
	.section	.note.nv.tkinfo,"",@"SHT_NOTE"
	.sectionflags	@"SHF_NOTE_NV_TKINFO"
	.tkinfo
        /*0018*/ 	.word	0x00000002
        /*0030*/ 	.string	""
        /*0030*/ 	.string	"ptxas"
        /*0030*/ 	.string	"Cuda compilation tools, release 13.0, V13.0.88"
        /*0030*/ 	.string	"Build cuda_13.0.r13.0/compiler.36424714_0"
        /*0030*/ 	.string	"-arch sm_100 -m 64 "



//--------------------- .note.nv.cuinfo           --------------------------
	.section	.note.nv.cuinfo,"",@"SHT_NOTE"
	.sectionflags	@"SHF_NOTE_NV_CUINFO"
        /*0018*/ 	.short	0x0002
        /*001a*/ 	.short	0x0064
        /*001c*/ 	.short	0x0082
	.zero		2


//--------------------- .nv.info                  --------------------------
	.section	.nv.info,"",@"SHT_CUDA_INFO"
	.align	4


	//----- nvinfo : EIATTR_REGCOUNT
	.align		4
        /*0000*/ 	.byte	0x04, 0x2f
        /*0002*/ 	.short	(.L_1 - .L_0)
	.align		4
.L_0:
        /*0004*/ 	.word	index@(_Z9gen_helloPc)
        /*0008*/ 	.word	0x00000009


	//----- nvinfo : EIATTR_FRAME_SIZE
	.align		4
.L_1:
        /*000c*/ 	.byte	0x04, 0x11
        /*000e*/ 	.short	(.L_3 - .L_2)
	.align		4
.L_2:
        /*0010*/ 	.word	index@(_Z9gen_helloPc)
        /*0014*/ 	.word	0x00000000


	//----- nvinfo : EIATTR_MIN_STACK_SIZE
	.align		4
.L_3:
        /*0018*/ 	.byte	0x04, 0x12
        /*001a*/ 	.short	(.L_5 - .L_4)
	.align		4
.L_4:
        /*001c*/ 	.word	index@(_Z9gen_helloPc)
        /*0020*/ 	.word	0x00000000
.L_5:


//--------------------- .nv.compat                --------------------------
	.section	.nv.compat,"",@"SHT_CUDA_COMPAT_INFO"
	.align	4
        /*0000*/ 	.byte	0x02, 0x09, 0x00, 0x00, 0x02, 0x02, 0x01, 0x00, 0x02, 0x05, 0x05, 0x00, 0x03, 0x07, 0x01, 0x01
        /*0010*/ 	.byte	0x02, 0x03, 0x00, 0x00, 0x02, 0x06, 0x01, 0x00, 0x04, 0x0b, 0x08, 0x00, 0x09, 0x00, 0x00, 0x00
        /*0020*/ 	.byte	0x00, 0x00, 0x00, 0x00


//--------------------- .nv.info._Z9gen_helloPc   --------------------------
	.section	.nv.info._Z9gen_helloPc,"",@"SHT_CUDA_INFO"
	.sectionflags	@""
	.align	4


	//----- nvinfo : EIATTR_CUDA_API_VERSION
	.align		4
        /*0000*/ 	.byte	0x04, 0x37
        /*0002*/ 	.short	(.L_7 - .L_6)
.L_6:
        /*0004*/ 	.word	0x00000082


	//----- nvinfo : EIATTR_KPARAM_INFO
	.align		4
.L_7:
        /*0008*/ 	.byte	0x04, 0x17
        /*000a*/ 	.short	(.L_9 - .L_8)
.L_8:
        /*000c*/ 	.word	0x00000000
        /*0010*/ 	.short	0x0000
        /*0012*/ 	.short	0x0000
        /*0014*/ 	.byte	0x00, 0xf5, 0x21, 0x00


	//----- nvinfo : EIATTR_SPARSE_MMA_MASK
	.align		4
.L_9:
        /*0018*/ 	.byte	0x03, 0x50
        /*001a*/ 	.short	0x0000


	//----- nvinfo : EIATTR_MAXREG_COUNT
	.align		4
        /*001c*/ 	.byte	0x03, 0x1b
        /*001e*/ 	.short	0x00ff


	//----- nvinfo : EIATTR_MERCURY_ISA_VERSION
	.align		4
        /*0020*/ 	.byte	0x03, 0x5f
        /*0022*/ 	.short	0x0101


	//----- nvinfo : EIATTR_VRC_CTA_INIT_COUNT
	.align		4
        /*0024*/ 	.byte	0x02, 0x4a
	.zero		1
	.zero		1


	//----- nvinfo : EIATTR_EXIT_INSTR_OFFSETS
	.align		4
        /*0028*/ 	.byte	0x04, 0x1c
        /*002a*/ 	.short	(.L_11 - .L_10)


	//   ....[0]....
.L_10:
        /*002c*/ 	.word	0x000000d0


	//----- nvinfo : EIATTR_CBANK_PARAM_SIZE
	.align		4
.L_11:
        /*0030*/ 	.byte	0x03, 0x19
        /*0032*/ 	.short	0x0008


	//----- nvinfo : EIATTR_PARAM_CBANK
	.align		4
        /*0034*/ 	.byte	0x04, 0x0a
        /*0036*/ 	.short	(.L_13 - .L_12)
	.align		4
.L_12:
        /*0038*/ 	.word	index@(.nv.constant0._Z9gen_helloPc)
        /*003c*/ 	.short	0x0380
        /*003e*/ 	.short	0x0008


	//----- nvinfo : EIATTR_SW_WAR
	.align		4
.L_13:
        /*0040*/ 	.byte	0x04, 0x36
        /*0042*/ 	.short	(.L_15 - .L_14)
.L_14:
        /*0044*/ 	.word	0x00000008
.L_15:


//--------------------- .nv.callgraph             --------------------------
	.section	.nv.callgraph,"",@"SHT_CUDA_CALLGRAPH"
	.align	4
	.sectionentsize	8
	.align		4
        /*0000*/ 	.word	0x00000000
	.align		4
        /*0004*/ 	.word	0xffffffff
	.align		4
        /*0008*/ 	.word	0x00000000
	.align		4
        /*000c*/ 	.word	0xfffffffe
	.align		4
        /*0010*/ 	.word	0x00000000
	.align		4
        /*0014*/ 	.word	0xfffffffd
	.align		4
        /*0018*/ 	.word	0x00000000
	.align		4
        /*001c*/ 	.word	0xfffffffc


//--------------------- .text._Z9gen_helloPc      --------------------------
	.section	.text._Z9gen_helloPc,"ax",@progbits
	.align	128
        .global         _Z9gen_helloPc
        .type           _Z9gen_helloPc,@function
        .size           _Z9gen_helloPc,(.L_x_1 - _Z9gen_helloPc)
        .other          _Z9gen_helloPc,@"STO_CUDA_ENTRY STV_DEFAULT"
_Z9gen_helloPc:
.text._Z9gen_helloPc:
[----:B------:R-:W-:Y:S08]  /*0000*/  LDC R1, c[0x0][0x37c] ;  /* 0x0000df00ff017b82 */ /* 0x000ff00000000800 */
[----:B------:R-:W0:Y:S01]  /*0010*/  LDC.64 R2, c[0x0][0x380] ;  /* 0x0000e000ff027b82 */ /* 0x000e220000000a00 */
[----:B------:R-:W0:Y:S01]  /*0020*/  LDCU.64 UR4, c[0x0][0x358] ;  /* 0x00006b00ff0477ac */ /* 0x000e220008000a00 */
[----:B------:R-:W-:-:S02]  /*0030*/  HFMA2 R5, -RZ, RZ, 0, 6.4373016357421875e-06 ;  /* 0x0000006cff057431 */ /* 0x000fc400000001ff */
[----:B------:R-:W-:Y:S01]  /*0040*/  IMAD.MOV.U32 R0, RZ, RZ, 0x68 ;  /* 0x00000068ff007424 */ /* 0x000fe200078e00ff */
[----:B------:R-:W-:Y:S01]  /*0050*/  MOV R6, 0x6f ;  /* 0x0000006f00067802 */ /* 0x000fe20000000f00 */
[----:B------:R-:W-:-:S03]  /*0060*/  IMAD.MOV.U32 R4, RZ, RZ, 0x65 ;  /* 0x00000065ff047424 */ /* 0x000fc600078e00ff */
[----:B0-----:R-:W-:Y:S04]  /*0070*/  STG.E.U8 desc[UR4][R2.64], R0 ;  /* 0x0000000002007986 */ /* 0x001fe8000c101104 */
[----:B------:R-:W-:Y:S04]  /*0080*/  STG.E.U8 desc[UR4][R2.64+0x1], R4 ;  /* 0x0000010402007986 */ /* 0x000fe8000c101104 */
[----:B------:R-:W-:Y:S04]  /*0090*/  STG.E.U8 desc[UR4][R2.64+0x2], R5 ;  /* 0x0000020502007986 */ /* 0x000fe8000c101104 */
[----:B------:R-:W-:Y:S04]  /*00a0*/  STG.E.U8 desc[UR4][R2.64+0x3], R5 ;  /* 0x0000030502007986 */ /* 0x000fe8000c101104 */
[----:B------:R-:W-:Y:S04]  /*00b0*/  STG.E.U8 desc[UR4][R2.64+0x5], RZ ;  /* 0x000005ff02007986 */ /* 0x000fe8000c101104 */
[----:B------:R-:W-:Y:S01]  /*00c0*/  STG.E.U8 desc[UR4][R2.64+0x4], R6 ;  /* 0x0000040602007986 */ /* 0x000fe2000c101104 */
[----:B------:R-:W-:Y:S05]  /*00d0*/  EXIT ;  /* 0x000000000000794d */ /* 0x000fea0003800000 */
.L_x_0:
[----:B------:R-:W-:-:S00]  /*00e0*/  BRA `(.L_x_0) ;  /* 0xfffffffc00fc7947 */ /* 0x000fc0000383ffff */
[----:B------:R-:W-:-:S00]  /*00f0*/  NOP ;  /* 0x0000000000007918 */ /* 0x000fc00000000000 */
        /* <DEDUP_REMOVED lines=8> */
.L_x_1:


//--------------------- .nv.shared.reserved.0     --------------------------
	.section	.nv.shared.reserved.0,"aw",@nobits
	.weak		__nv_reservedSMEM_offset_0_alias
	.size		__nv_reservedSMEM_offset_0_alias, 0, 64
	.other		__nv_reservedSMEM_offset_0_alias,@"STO_CUDA_RESERVED_SHARED STV_DEFAULT"
__nv_reservedSMEM_offset_0_alias:
	.zero		0
	.zero		64


//--------------------- .nv.constant0._Z9gen_helloPc --------------------------
	.section	.nv.constant0._Z9gen_helloPc,"a",@progbits
	.sectionflags	@""
	.align	4
.nv.constant0._Z9gen_helloPc:
	.zero		904


//--------------------- SYMBOLS --------------------------

	.type		.nv.reservedSmem.offset0,@object
	.size		.nv.reservedSmem.offset0,0x4
